.version 8.0
.target sm_80
.visible .entry vector_add_kernel(
    .param .u64 param9,
    .param .u64 param10,
    .param .u64 param11,
    .param .u64 param12
) {
    .reg .u32 %r2, %r7, %r0, %r3, %r8, %r4, %r1, %r17, %r20, %r21;
    .reg .u64 %rd16, %rd9, %rd5, %rd18, %rd15, %rd12, %rd10, %rd14, %rd13, %rd11, %rd19;
    .reg .pred %p6;
    vector_add_kernel_start:
    ld.param.u64 %rd9, [param9];
    ld.param.u64 %rd10, [param10];
    ld.param.u64 %rd11, [param11];
    ld.param.u64 %rd12, [param12];
    block_1_start:
    mov.u32 %r0, %ntid.x;
    mov.u32 %r1, %ctaid.x;
    mul.lo.s32 %r2, %r0, %r1;
    mov.u32 %r3, %tid.x;
    add.u32 %r4, %r2, %r3;
    mov.u32 %r1, %r4;
    cvt.u64.u32 %rd5, %r4;
    setp.ge.u64 %p6, %rd5, %rd12;
    @%p6 bra block_1_end;
    mov.u32 %r7, 2;
    shl.b32 %r8, %r1, %r7;
    mov.u32 %r1, %r8;
    cvt.u64.u32 %rd13, %r8;
    add.u64 %rd14, %rd11, %rd13;
    cvt.u64.u32 %rd15, %r1;
    add.u64 %rd16, %rd10, %rd15;
    ld.global.u32 %r17, [%rd16];
    cvt.u64.u32 %rd18, %r1;
    add.u64 %rd19, %rd9, %rd18;
    ld.global.u32 %r20, [%rd19];
    add.u32 %r21, %r17, %r20;
    st.global.u32 [%rd14], %r21;
    block_1_end:
    vector_add_kernel_end:
}

.visible .entry vector_add_loop_kernel(
    .param .u64 param9,
    .param .u64 param10,
    .param .u64 param11,
    .param .u64 param12
) {
    .reg .u32 %r0, %r1, %r2, %r8, %r30, %r7, %r17, %r24, %r28, %r13, %r5, %r14, %r15, %r3, %r16, %r29, %r27, %r4, %r6;
    .reg .u64 %rd25, %rd9, %rd12, %rd11, %rd23, %rd10, %rd21, %rd18, %rd26, %rd22, %rd20;
    .reg .pred %p19;
    vector_add_loop_kernel_start:
    ld.param.u64 %rd9, [param9];
    ld.param.u64 %rd10, [param10];
    ld.param.u64 %rd11, [param11];
    ld.param.u64 %rd12, [param12];
    mov.u32 %r0, %ntid.x;
    mov.u32 %r1, %ntid.z;
    mul.lo.s32 %r2, %r0, %r1;
    mov.u32 %r3, %ntid.y;
    mul.lo.s32 %r4, %r2, %r3;
    mov.u32 %r3, %r4;
    mov.u32 %r5, 2;
    shl.b32 %r6, %r4, %r5;
    mov.u32 %r7, %r6;
    mov.u32 %r8, %ctaid.x;
    mul.lo.s32 %r13, %r0, %r8;
    mov.u32 %r14, %tid.x;
    add.u32 %r15, %r13, %r14;
    mov.u32 %r1, %r15;
    mov.u32 %r16, 2;
    shl.b32 %r17, %r15, %r16;
    mov.u32 %r0, %r17;
    loop_0_start:
    block_2_start:
    cvt.u64.u32 %rd18, %r1;
    setp.lt.u64 %p19, %rd18, %rd12;
    @%p19 bra block_2_end;
    ret;
    block_2_end:
    cvt.u64.u32 %rd20, %r0;
    add.u64 %rd21, %rd11, %rd20;
    cvt.u64.u32 %rd22, %r0;
    add.u64 %rd23, %rd10, %rd22;
    ld.global.u32 %r24, [%rd23];
    cvt.u64.u32 %rd25, %r0;
    add.u64 %rd26, %rd9, %rd25;
    ld.global.u32 %r27, [%rd26];
    add.u32 %r28, %r24, %r27;
    st.global.u32 [%rd21], %r28;
    add.u32 %r29, %r0, %r7;
    mov.u32 %r0, %r29;
    add.u32 %r30, %r1, %r3;
    mov.u32 %r1, %r30;
    bra loop_0_start;
    loop_0_end:
    vector_add_loop_kernel_end:
}

.visible .entry matrix_mul_kernel(
    .param .u64 param9,
    .param .u64 param10,
    .param .u64 param11,
    .param .u64 param12,
    .param .u64 param13,
    .param .u64 param14
) {
    .reg .u32 %r3, %r21, %r34, %r53, %r4, %r52, %r49, %r16, %r23, %r42, %r24, %r1, %r50, %r15, %r17, %r2, %r45, %r5, %r8, %r18, %r51, %r30, %r38, %r41, %r0;
    .reg .u64 %rd12, %rd37, %rd33, %rd44, %rd54, %rd27, %rd6, %rd10, %rd32, %rd11, %rd14, %rd48, %rd56, %rd25, %rd9, %rd28, %rd55, %rd47, %rd26, %rd13, %rd40, %rd43, %rd36, %rd46, %rd19, %rd31, %rd39, %rd22, %rd29;
    .reg .pred %p20, %p35, %p7;
    matrix_mul_kernel_start:
    ld.param.u64 %rd9, [param9];
    ld.param.u64 %rd10, [param10];
    ld.param.u64 %rd11, [param11];
    ld.param.u64 %rd12, [param12];
    ld.param.u64 %rd13, [param13];
    ld.param.u64 %rd14, [param14];
    block_3_start:
    mov.u32 %r0, %ntid.y;
    mov.u32 %r1, %ctaid.y;
    mul.lo.s32 %r2, %r0, %r1;
    mov.u32 %r3, %tid.y;
    add.u32 %r4, %r2, %r3;
    mov.u32 %r5, %r4;
    cvt.u64.u32 %rd6, %r4;
    setp.ge.u64 %p7, %rd6, %rd12;
    @%p7 bra block_3_end;
    mov.u32 %r8, %ntid.x;
    mov.u32 %r15, %ctaid.x;
    mul.lo.s32 %r16, %r8, %r15;
    mov.u32 %r17, %tid.x;
    add.u32 %r18, %r16, %r17;
    mov.u32 %r15, %r18;
    cvt.u64.u32 %rd19, %r18;
    setp.ge.u64 %p20, %rd19, %rd14;
    @%p20 bra block_3_end;
    mov.u32 %r21, 2;
    shl.b64 %rd22, %rd14, %r21;
    mov.u64 %rd12, %rd22;
    mov.u32 %r23, 2;
    shl.b32 %r24, %r15, %r23;
    cvt.u64.u32 %rd25, %r24;
    add.u64 %rd26, %rd10, %rd25;
    mov.u64 %rd27, %rd26;
    cvt.u64.u32 %rd28, %r5;
    mul.lo.s64 %rd29, %rd28, %rd13;
    mov.u32 %r30, 2;
    shl.b64 %rd31, %rd29, %r30;
    add.u64 %rd32, %rd9, %rd31;
    mov.u64 %rd33, %rd32;
    mov.u32 %r34, 0;
    mov.u32 %r3, %r34;
    loop_0_start:
    block_4_start:
    setp.ne.u64 %p35, %rd13, 0;
    @%p35 bra block_4_end;
    cvt.u64.u32 %rd36, %r5;
    mul.lo.s64 %rd37, %rd36, %rd14;
    mov.u32 %r38, 2;
    shl.b64 %rd39, %rd37, %r38;
    add.u64 %rd40, %rd11, %rd39;
    mov.u32 %r41, 2;
    shl.b32 %r42, %r15, %r41;
    cvt.u64.u32 %rd43, %r42;
    add.u64 %rd44, %rd40, %rd43;
    st.global.u32 [%rd44], %r3;
    bra block_3_end;
    block_4_end:
    mov.s32 %r45, -1;
    cvt.s64.s32 %rd46, %r45;
    add.s64 %rd47, %rd13, %rd46;
    cvt.u64.s64 %rd48, %rd47;
    mov.u64 %rd13, %rd48;
    ld.global.u32 %r49, [%rd27];
    ld.global.u32 %r50, [%rd33];
    mul.lo.s32 %r51, %r49, %r50;
    add.u32 %r52, %r51, %r3;
    mov.u32 %r3, %r52;
    mov.u32 %r53, 4;
    cvt.u64.u32 %rd54, %r53;
    add.u64 %rd55, %rd33, %rd54;
    mov.u64 %rd33, %rd55;
    add.u64 %rd56, %rd27, %rd12;
    mov.u64 %rd27, %rd56;
    bra loop_0_start;
    loop_0_end:
    block_3_end:
    matrix_mul_kernel_end:
}



// ===== COMPILED SASS (sm_100) =====

	.target	sm_100

	.elftype	@"ET_EXEC"


//--------------------- .note.nv.tkinfo           --------------------------
	.section	.note.nv.tkinfo,"",@"SHT_NOTE"
	.sectionflags	@"SHF_NOTE_NV_TKINFO"
	.tkinfo
        /*0018*/ 	.word	0x00000002
        /*0030*/ 	.string	""
        /*0030*/ 	.string	"ptxas"
        /*0030*/ 	.string	"Cuda compilation tools, release 13.0, V13.0.88"
        /*0030*/ 	.string	"Build cuda_13.0.r13.0/compiler.36424714_0"
        /*0030*/ 	.string	"-arch sm_100 "



//--------------------- .note.nv.cuinfo           --------------------------
	.section	.note.nv.cuinfo,"",@"SHT_NOTE"
	.sectionflags	@"SHF_NOTE_NV_CUINFO"
        /*0018*/ 	.short	0x0002
        /*001a*/ 	.short	0x0050
        /*001c*/ 	.short	0x0082
	.zero		2


//--------------------- .nv.info                  --------------------------
	.section	.nv.info,"",@"SHT_CUDA_INFO"
	.align	4


	//----- nvinfo : EIATTR_REGCOUNT
	.align		4
        /*0000*/ 	.byte	0x04, 0x2f
        /*0002*/ 	.short	(.L_1 - .L_0)
	.align		4
.L_0:
        /*0004*/ 	.word	index@(vector_add_kernel)
        /*0008*/ 	.word	0x0000000c


	//----- nvinfo : EIATTR_FRAME_SIZE
	.align		4
.L_1:
        /*000c*/ 	.byte	0x04, 0x11
        /*000e*/ 	.short	(.L_3 - .L_2)
	.align		4
.L_2:
        /*0010*/ 	.word	index@(vector_add_kernel)
        /*0014*/ 	.word	0x00000000


	//----- nvinfo : EIATTR_REGCOUNT
	.align		4
.L_3:
        /*0018*/ 	.byte	0x04, 0x2f
        /*001a*/ 	.short	(.L_5 - .L_4)
	.align		4
.L_4:
        /*001c*/ 	.word	index@(vector_add_loop_kernel)
        /*0020*/ 	.word	0x00000012


	//----- nvinfo : EIATTR_FRAME_SIZE
	.align		4
.L_5:
        /*0024*/ 	.byte	0x04, 0x11
        /*0026*/ 	.short	(.L_7 - .L_6)
	.align		4
.L_6:
        /*0028*/ 	.word	index@(vector_add_loop_kernel)
        /*002c*/ 	.word	0x00000000


	//----- nvinfo : EIATTR_REGCOUNT
	.align		4
.L_7:
        /*0030*/ 	.byte	0x04, 0x2f
        /*0032*/ 	.short	(.L_9 - .L_8)
	.align		4
.L_8:
        /*0034*/ 	.word	index@(matrix_mul_kernel)
        /*0038*/ 	.word	0x00000017


	//----- nvinfo : EIATTR_FRAME_SIZE
	.align		4
.L_9:
        /*003c*/ 	.byte	0x04, 0x11
        /*003e*/ 	.short	(.L_11 - .L_10)
	.align		4
.L_10:
        /*0040*/ 	.word	index@(matrix_mul_kernel)
        /*0044*/ 	.word	0x00000000


	//----- nvinfo : EIATTR_MIN_STACK_SIZE
	.align		4
.L_11:
        /*0048*/ 	.byte	0x04, 0x12
        /*004a*/ 	.short	(.L_13 - .L_12)
	.align		4
.L_12:
        /*004c*/ 	.word	index@(matrix_mul_kernel)
        /*0050*/ 	.word	0x00000000


	//----- nvinfo : EIATTR_MIN_STACK_SIZE
	.align		4
.L_13:
        /*0054*/ 	.byte	0x04, 0x12
        /*0056*/ 	.short	(.L_15 - .L_14)
	.align		4
.L_14:
        /*0058*/ 	.word	index@(vector_add_loop_kernel)
        /*005c*/ 	.word	0x00000000


	//----- nvinfo : EIATTR_MIN_STACK_SIZE
	.align		4
.L_15:
        /*0060*/ 	.byte	0x04, 0x12
        /*0062*/ 	.short	(.L_17 - .L_16)
	.align		4
.L_16:
        /*0064*/ 	.word	index@(vector_add_kernel)
        /*0068*/ 	.word	0x00000000
.L_17:


//--------------------- .nv.compat                --------------------------
	.section	.nv.compat,"",@"SHT_CUDA_COMPAT_INFO"
	.align	4
        /*0000*/ 	.byte	0x02, 0x09, 0x00, 0x00, 0x02, 0x02, 0x01, 0x00, 0x02, 0x05, 0x05, 0x00, 0x03, 0x07, 0x01, 0x01
        /*0010*/ 	.byte	0x02, 0x03, 0x00, 0x00, 0x02, 0x06, 0x01, 0x00, 0x04, 0x0b, 0x08, 0x00, 0x09, 0x00, 0x00, 0x00
        /*0020*/ 	.byte	0x00, 0x00, 0x00, 0x00


//--------------------- .nv.info.matrix_mul_kernel --------------------------
	.section	.nv.info.matrix_mul_kernel,"",@"SHT_CUDA_INFO"
	.sectionflags	@""
	.align	4


	//----- nvinfo : EIATTR_CUDA_API_VERSION
	.align		4
        /*0000*/ 	.byte	0x04, 0x37
        /*0002*/ 	.short	(.L_19 - .L_18)
.L_18:
        /*0004*/ 	.word	0x00000082


	//----- nvinfo : EIATTR_KPARAM_INFO
	.align		4
.L_19:
        /*0008*/ 	.byte	0x04, 0x17
        /*000a*/ 	.short	(.L_21 - .L_20)
.L_20:
        /*000c*/ 	.word	0x00000000
        /*0010*/ 	.short	0x0005
        /*0012*/ 	.short	0x0028
        /*0014*/ 	.byte	0x00, 0xf0, 0x21, 0x00


	//----- nvinfo : EIATTR_KPARAM_INFO
	.align		4
.L_21:
        /*0018*/ 	.byte	0x04, 0x17
        /*001a*/ 	.short	(.L_23 - .L_22)
.L_22:
        /*001c*/ 	.word	0x00000000
        /*0020*/ 	.short	0x0004
        /*0022*/ 	.short	0x0020
        /*0024*/ 	.byte	0x00, 0xf0, 0x21, 0x00


	//----- nvinfo : EIATTR_KPARAM_INFO
	.align		4
.L_23:
        /*0028*/ 	.byte	0x04, 0x17
        /*002a*/ 	.short	(.L_25 - .L_24)
.L_24:
        /*002c*/ 	.word	0x00000000
        /*0030*/ 	.short	0x0003
        /*0032*/ 	.short	0x0018
        /*0034*/ 	.byte	0x00, 0xf0, 0x21, 0x00


	//----- nvinfo : EIATTR_KPARAM_INFO
	.align		4
.L_25:
        /*0038*/ 	.byte	0x04, 0x17
        /*003a*/ 	.short	(.L_27 - .L_26)
.L_26:
        /*003c*/ 	.word	0x00000000
        /*0040*/ 	.short	0x0002
        /*0042*/ 	.short	0x0010
        /*0044*/ 	.byte	0x00, 0xf0, 0x21, 0x00


	//----- nvinfo : EIATTR_KPARAM_INFO
	.align		4
.L_27:
        /*0048*/ 	.byte	0x04, 0x17
        /*004a*/ 	.short	(.L_29 - .L_28)
.L_28:
        /*004c*/ 	.word	0x00000000
        /*0050*/ 	.short	0x0001
        /*0052*/ 	.short	0x0008
        /*0054*/ 	.byte	0x00, 0xf0, 0x21, 0x00


	//----- nvinfo : EIATTR_KPARAM_INFO
	.align		4
.L_29:
        /*0058*/ 	.byte	0x04, 0x17
        /*005a*/ 	.short	(.L_31 - .L_30)
.L_30:
        /*005c*/ 	.word	0x00000000
        /*0060*/ 	.short	0x0000
        /*0062*/ 	.short	0x0000
        /*0064*/ 	.byte	0x00, 0xf0, 0x21, 0x00


	//----- nvinfo : EIATTR_SPARSE_MMA_MASK
	.align		4
.L_31:
        /*0068*/ 	.byte	0x03, 0x50
        /*006a*/ 	.short	0x0000


	//----- nvinfo : EIATTR_MAXREG_COUNT
	.align		4
        /*006c*/ 	.byte	0x03, 0x1b
        /*006e*/ 	.short	0x00ff


	//----- nvinfo : EIATTR_MERCURY_ISA_VERSION
	.align		4
        /*0070*/ 	.byte	0x03, 0x5f
        /*0072*/ 	.short	0x0101


	//----- nvinfo : EIATTR_VRC_CTA_INIT_COUNT
	.align		4
        /*0074*/ 	.byte	0x02, 0x4a
	.zero		1
	.zero		1


	//----- nvinfo : EIATTR_EXIT_INSTR_OFFSETS
	.align		4
        /*0078*/ 	.byte	0x04, 0x1c
        /*007a*/ 	.short	(.L_33 - .L_32)


	//   ....[0]....
.L_32:
        /*007c*/ 	.word	0x000000a0


	//   ....[1]....
        /*0080*/ 	.word	0x00000120


	//   ....[2]....
        /*0084*/ 	.word	0x00000810


	//----- nvinfo : EIATTR_CBANK_PARAM_SIZE
	.align		4
.L_33:
        /*0088*/ 	.byte	0x03, 0x19
        /*008a*/ 	.short	0x0030


	//----- nvinfo : EIATTR_PARAM_CBANK
	.align		4
        /*008c*/ 	.byte	0x04, 0x0a
        /*008e*/ 	.short	(.L_35 - .L_34)
	.align		4
.L_34:
        /*0090*/ 	.word	index@(.nv.constant0.matrix_mul_kernel)
        /*0094*/ 	.short	0x0380
        /*0096*/ 	.short	0x0030


	//----- nvinfo : EIATTR_SW_WAR
	.align		4
.L_35:
        /*0098*/ 	.byte	0x04, 0x36
        /*009a*/ 	.short	(.L_37 - .L_36)
.L_36:
        /*009c*/ 	.word	0x00000008
.L_37:


//--------------------- .nv.info.vector_add_loop_kernel --------------------------
	.section	.nv.info.vector_add_loop_kernel,"",@"SHT_CUDA_INFO"
	.sectionflags	@""
	.align	4


	//----- nvinfo : EIATTR_CUDA_API_VERSION
	.align		4
        /*0000*/ 	.byte	0x04, 0x37
        /*0002*/ 	.short	(.L_39 - .L_38)
.L_38:
        /*0004*/ 	.word	0x00000082


	//----- nvinfo : EIATTR_KPARAM_INFO
	.align		4
.L_39:
        /*0008*/ 	.byte	0x04, 0x17
        /*000a*/ 	.short	(.L_41 - .L_40)
.L_40:
        /*000c*/ 	.word	0x00000000
        /*0010*/ 	.short	0x0003
        /*0012*/ 	.short	0x0018
        /*0014*/ 	.byte	0x00, 0xf0, 0x21, 0x00


	//----- nvinfo : EIATTR_KPARAM_INFO
	.align		4
.L_41:
        /*0018*/ 	.byte	0x04, 0x17
        /*001a*/ 	.short	(.L_43 - .L_42)
.L_42:
        /*001c*/ 	.word	0x00000000
        /*0020*/ 	.short	0x0002
        /*0022*/ 	.short	0x0010
        /*0024*/ 	.byte	0x00, 0xf0, 0x21, 0x00


	//----- nvinfo : EIATTR_KPARAM_INFO
	.align		4
.L_43:
        /*0028*/ 	.byte	0x04, 0x17
        /*002a*/ 	.short	(.L_45 - .L_44)
.L_44:
        /*002c*/ 	.word	0x00000000
        /*0030*/ 	.short	0x0001
        /*0032*/ 	.short	0x0008
        /*0034*/ 	.byte	0x00, 0xf0, 0x21, 0x00


	//----- nvinfo : EIATTR_KPARAM_INFO
	.align		4
.L_45:
        /*0038*/ 	.byte	0x04, 0x17
        /*003a*/ 	.short	(.L_47 - .L_46)
.L_46:
        /*003c*/ 	.word	0x00000000
        /*0040*/ 	.short	0x0000
        /*0042*/ 	.short	0x0000
        /*0044*/ 	.byte	0x00, 0xf0, 0x21, 0x00


	//----- nvinfo : EIATTR_SPARSE_MMA_MASK
	.align		4
.L_47:
        /*0048*/ 	.byte	0x03, 0x50
        /*004a*/ 	.short	0x0000


	//----- nvinfo : EIATTR_MAXREG_COUNT
	.align		4
        /*004c*/ 	.byte	0x03, 0x1b
        /*004e*/ 	.short	0x00ff


	//----- nvinfo : EIATTR_MERCURY_ISA_VERSION
	.align		4
        /*0050*/ 	.byte	0x03, 0x5f
        /*0052*/ 	.short	0x0101


	//----- nvinfo : EIATTR_VRC_CTA_INIT_COUNT
	.align		4
        /*0054*/ 	.byte	0x02, 0x4a
	.zero		1
	.zero		1


	//----- nvinfo : EIATTR_EXIT_INSTR_OFFSETS
	.align		4
        /*0058*/ 	.byte	0x04, 0x1c
        /*005a*/ 	.short	(.L_49 - .L_48)


	//   ....[0]....
.L_48:
        /*005c*/ 	.word	0x000000e0


	//   ....[1]....
        /*0060*/ 	.word	0x00000250


	//----- nvinfo : EIATTR_CRS_STACK_SIZE
	.align		4
.L_49:
        /*0064*/ 	.byte	0x04, 0x1e
        /*0066*/ 	.short	(.L_51 - .L_50)
.L_50:
        /*0068*/ 	.word	0x00000000


	//----- nvinfo : EIATTR_CBANK_PARAM_SIZE
	.align		4
.L_51:
        /*006c*/ 	.byte	0x03, 0x19
        /*006e*/ 	.short	0x0020


	//----- nvinfo : EIATTR_PARAM_CBANK
	.align		4
        /*0070*/ 	.byte	0x04, 0x0a
        /*0072*/ 	.short	(.L_53 - .L_52)
	.align		4
.L_52:
        /*0074*/ 	.word	index@(.nv.constant0.vector_add_loop_kernel)
        /*0078*/ 	.short	0x0380
        /*007a*/ 	.short	0x0020


	//----- nvinfo : EIATTR_SW_WAR
	.align		4
.L_53:
        /*007c*/ 	.byte	0x04, 0x36
        /*007e*/ 	.short	(.L_55 - .L_54)
.L_54:
        /*0080*/ 	.word	0x00000008
.L_55:


//--------------------- .nv.info.vector_add_kernel --------------------------
	.section	.nv.info.vector_add_kernel,"",@"SHT_CUDA_INFO"
	.sectionflags	@""
	.align	4


	//----- nvinfo : EIATTR_CUDA_API_VERSION
	.align		4
        /*0000*/ 	.byte	0x04, 0x37
        /*0002*/ 	.short	(.L_57 - .L_56)
.L_56:
        /*0004*/ 	.word	0x00000082


	//----- nvinfo : EIATTR_KPARAM_INFO
	.align		4
.L_57:
        /*0008*/ 	.byte	0x04, 0x17
        /*000a*/ 	.short	(.L_59 - .L_58)
.L_58:
        /*000c*/ 	.word	0x00000000
        /*0010*/ 	.short	0x0003
        /*0012*/ 	.short	0x0018
        /*0014*/ 	.byte	0x00, 0xf0, 0x21, 0x00


	//----- nvinfo : EIATTR_KPARAM_INFO
	.align		4
.L_59:
        /*0018*/ 	.byte	0x04, 0x17
        /*001a*/ 	.short	(.L_61 - .L_60)
.L_60:
        /*001c*/ 	.word	0x00000000
        /*0020*/ 	.short	0x0002
        /*0022*/ 	.short	0x0010
        /*0024*/ 	.byte	0x00, 0xf0, 0x21, 0x00


	//----- nvinfo : EIATTR_KPARAM_INFO
	.align		4
.L_61:
        /*0028*/ 	.byte	0x04, 0x17
        /*002a*/ 	.short	(.L_63 - .L_62)
.L_62:
        /*002c*/ 	.word	0x00000000
        /*0030*/ 	.short	0x0001
        /*0032*/ 	.short	0x0008
        /*0034*/ 	.byte	0x00, 0xf0, 0x21, 0x00


	//----- nvinfo : EIATTR_KPARAM_INFO
	.align		4
.L_63:
        /*0038*/ 	.byte	0x04, 0x17
        /*003a*/ 	.short	(.L_65 - .L_64)
.L_64:
        /*003c*/ 	.word	0x00000000
        /*0040*/ 	.short	0x0000
        /*0042*/ 	.short	0x0000
        /*0044*/ 	.byte	0x00, 0xf0, 0x21, 0x00


	//----- nvinfo : EIATTR_SPARSE_MMA_MASK
	.align		4
.L_65:
        /*0048*/ 	.byte	0x03, 0x50
        /*004a*/ 	.short	0x0000


	//----- nvinfo : EIATTR_MAXREG_COUNT
	.align		4
        /*004c*/ 	.byte	0x03, 0x1b
        /*004e*/ 	.short	0x00ff


	//----- nvinfo : EIATTR_MERCURY_ISA_VERSION
	.align		4
        /*0050*/ 	.byte	0x03, 0x5f
        /*0052*/ 	.short	0x0101


	//----- nvinfo : EIATTR_VRC_CTA_INIT_COUNT
	.align		4
        /*0054*/ 	.byte	0x02, 0x4a
	.zero		1
	.zero		1


	//----- nvinfo : EIATTR_EXIT_INSTR_OFFSETS
	.align		4
        /*0058*/ 	.byte	0x04, 0x1c
        /*005a*/ 	.short	(.L_67 - .L_66)


	//   ....[0]....
.L_66:
        /*005c*/ 	.word	0x00000080


	//   ....[1]....
        /*0060*/ 	.word	0x00000170


	//----- nvinfo : EIATTR_CBANK_PARAM_SIZE
	.align		4
.L_67:
        /*0064*/ 	.byte	0x03, 0x19
        /*0066*/ 	.short	0x0020


	//----- nvinfo : EIATTR_PARAM_CBANK
	.align		4
        /*0068*/ 	.byte	0x04, 0x0a
        /*006a*/ 	.short	(.L_69 - .L_68)
	.align		4
.L_68:
        /*006c*/ 	.word	index@(.nv.constant0.vector_add_kernel)
        /*0070*/ 	.short	0x0380
        /*0072*/ 	.short	0x0020


	//----- nvinfo : EIATTR_SW_WAR
	.align		4
.L_69:
        /*0074*/ 	.byte	0x04, 0x36
        /*0076*/ 	.short	(.L_71 - .L_70)
.L_70:
        /*0078*/ 	.word	0x00000008
.L_71:


//--------------------- .nv.callgraph             --------------------------
	.section	.nv.callgraph,"",@"SHT_CUDA_CALLGRAPH"
	.align	4
	.sectionentsize	8
	.align		4
        /*0000*/ 	.word	0x00000000
	.align		4
        /*0004*/ 	.word	0xffffffff
	.align		4
        /*0008*/ 	.word	0x00000000
	.align		4
        /*000c*/ 	.word	0xfffffffe
	.align		4
        /*0010*/ 	.word	0x00000000
	.align		4
        /*0014*/ 	.word	0xfffffffd
	.align		4
        /*0018*/ 	.word	0x00000000
	.align		4
        /*001c*/ 	.word	0xfffffffc


//--------------------- .text.matrix_mul_kernel   --------------------------
	.section	.text.matrix_mul_kernel,"ax",@progbits
	.align	128
        .global         matrix_mul_kernel
        .type           matrix_mul_kernel,@function
        .size           matrix_mul_kernel,(.L_x_9 - matrix_mul_kernel)
        .other          matrix_mul_kernel,@"STO_CUDA_ENTRY STV_DEFAULT"
matrix_mul_kernel:
.text.matrix_mul_kernel:
[----:B------:R-:W-:Y:S01]  /*0000*/  LDC R1, c[0x0][0x37c] ;  /* 0x0000df00ff017b82 */ /* 0x000fe20000000800 */
[----:B------:R-:W0:Y:S01]  /*0010*/  S2R R2, SR_CTAID.Y ;  /* 0x0000000000027919 */ /* 0x000e220000002600 */
[----:B------:R-:W0:Y:S01]  /*0020*/  LDCU UR4, c[0x0][0x364] ;  /* 0x00006c80ff0477ac */ /* 0x000e220008000800 */
[----:B------:R-:W0:Y:S01]  /*0030*/  S2R R3, SR_TID.Y ;  /* 0x0000000000037919 */ /* 0x000e220000002200 */
[----:B------:R-:W1:Y:S01]  /*0040*/  LDCU.64 UR6, c[0x0][0x398] ;  /* 0x00007300ff0677ac */ /* 0x000e620008000a00 */
[----:B------:R-:W2:Y:S02]  /*0050*/  LDCU UR5, c[0x0][0x3a0] ;  /* 0x00007400ff0577ac */ /* 0x000ea40008000800 */
[----:B--2---:R-:W-:Y:S02]  /*0060*/  IMAD.U32 R5, RZ, RZ, UR5 ;  /* 0x00000005ff057e24 */ /* 0x004fe4000f8e00ff */
[----:B0-----:R-:W-:-:S05]  /*0070*/  IMAD R2, R2, UR4, R3 ;  /* 0x0000000402027c24 */ /* 0x001fca000f8e0203 */
[----:B-1----:R-:W-:-:S04]  /*0080*/  ISETP.GE.U32.AND P0, PT, R2, UR6, PT ;  /* 0x0000000602007c0c */ /* 0x002fc8000bf06070 */
[----:B------:R-:W-:-:S13]  /*0090*/  ISETP.GE.U32.AND.EX P0, PT, RZ, UR7, PT, P0 ;  /* 0x00000007ff007c0c */ /* 0x000fda000bf06100 */
[----:B------:R-:W-:Y:S05]  /*00a0*/  @P0 EXIT ;  /* 0x000000000000094d */ /* 0x000fea0003800000 */
[----:B------:R-:W0:Y:S01]  /*00b0*/  S2R R0, SR_CTAID.X ;  /* 0x0000000000007919 */ /* 0x000e220000002500 */
[----:B------:R-:W0:Y:S01]  /*00c0*/  LDCU UR4, c[0x0][0x360] ;  /* 0x00006c00ff0477ac */ /* 0x000e220008000800 */
[----:B------:R-:W0:Y:S01]  /*00d0*/  S2R R3, SR_TID.X ;  /* 0x0000000000037919 */ /* 0x000e220000002100 */
[----:B------:R-:W1:Y:S01]  /*00e0*/  LDCU.64 UR8, c[0x0][0x3a8] ;  /* 0x00007500ff0877ac */ /* 0x000e620008000a00 */
[----:B0-----:R-:W-:-:S05]  /*00f0*/  IMAD R0, R0, UR4, R3 ;  /* 0x0000000400007c24 */ /* 0x001fca000f8e0203 */
[----:B-1----:R-:W-:-:S04]  /*0100*/  ISETP.GE.U32.AND P0, PT, R0, UR8, PT ;  /* 0x0000000800007c0c */ /* 0x002fc8000bf06070 */
[----:B------:R-:W-:-:S13]  /*0110*/  ISETP.GE.U32.AND.EX P0, PT, RZ, UR9, PT, P0 ;  /* 0x00000009ff007c0c */ /* 0x000fda000bf06100 */
[----:B------:R-:W-:Y:S05]  /*0120*/  @P0 EXIT ;  /* 0x000000000000094d */ /* 0x000fea0003800000 */
[----:B------:R-:W0:Y:S01]  /*0130*/  LDCU.64 UR6, c[0x0][0x3a0] ;  /* 0x00007400ff0677ac */ /* 0x000e220008000a00 */
[----:B------:R-:W1:Y:S01]  /*0140*/  LDC R4, c[0x0][0x3a4] ;  /* 0x0000e900ff047b82 */ /* 0x000e620000000800 */
[----:B------:R-:W-:Y:S01]  /*0150*/  IMAD.SHL.U32 R0, R0, 0x4, RZ ;  /* 0x0000000400007824 */ /* 0x000fe200078e00ff */
[----:B------:R-:W2:Y:S01]  /*0160*/  LDCU.128 UR12, c[0x0][0x380] ;  /* 0x00007000ff0c77ac */ /* 0x000ea20008000c00 */
[----:B------:R-:W3:Y:S01]  /*0170*/  LDCU.64 UR4, c[0x0][0x358] ;  /* 0x00006b00ff0477ac */ /* 0x000ee20008000a00 */
[----:B0-----:R-:W-:Y:S02]  /*0180*/  UISETP.NE.U32.AND UP0, UPT, UR6, URZ, UPT ;  /* 0x000000ff0600728c */ /* 0x001fe4000bf05070 */
[C---:B------:R-:W-:Y:S02]  /*0190*/  IMAD.WIDE.U32 R6, R2.reuse, UR6, RZ ;  /* 0x0000000602067c25 */ /* 0x040fe4000f8e00ff */
[----:B------:R-:W-:Y:S02]  /*01a0*/  UISETP.NE.U32.AND.EX UP0, UPT, UR7, URZ, UPT, UP0 ;  /* 0x000000ff0700728c */ /* 0x000fe4000bf05100 */
[----:B------:R-:W-:Y:S01]  /*01b0*/  IMAD R3, R2, UR7, R7 ;  /* 0x0000000702037c24 */ /* 0x000fe2000f8e0207 */
[----:B--2---:R-:W-:-:S02]  /*01c0*/  IADD3 R12, P0, PT, R0, UR14, RZ ;  /* 0x0000000e000c7c10 */ /* 0x004fc4000ff1e0ff */
[----:B------:R-:W-:-:S03]  /*01d0*/  LEA R7, P1, R6, UR12, 0x2 ;  /* 0x0000000c06077c11 */ /* 0x000fc6000f8210ff */
[----:B------:R-:W-:Y:S01]  /*01e0*/  IMAD.X R13, RZ, RZ, UR15, P0 ;  /* 0x0000000fff0d7e24 */ /* 0x000fe200080e06ff */
[----:B------:R-:W-:Y:S01]  /*01f0*/  LEA.HI.X R8, R6, UR13, R3, 0x2, P1 ;  /* 0x0000000d06087c11 */ /* 0x000fe200088f1403 */
[----:B------:R-:W-:Y:S01]  /*0200*/  IMAD.MOV.U32 R3, RZ, RZ, RZ ;  /* 0x000000ffff037224 */ /* 0x000fe200078e00ff */
[----:B---3--:R-:W-:Y:S07]  /*0210*/  BRA.U !UP0, `(.L_x_0) ;  /* 0x00000005085c7547 */ /* 0x008fee000b800000 */
[----:B------:R-:W-:Y:S01]  /*0220*/  ISETP.GT.U32.AND P0, PT, R5, RZ, PT ;  /* 0x000000ff0500720c */ /* 0x000fe20003f04070 */
[----:B------:R-:W-:Y:S02]  /*0230*/  IMAD.MOV.U32 R6, RZ, RZ, R7 ;  /* 0x000000ffff067224 */ /* 0x000fe400078e0007 */
[----:B------:R-:W-:Y:S01]  /*0240*/  IMAD.MOV.U32 R7, RZ, RZ, R8 ;  /* 0x000000ffff077224 */ /* 0x000fe200078e0008 */
[----:B-1----:R-:W-:-:S13]  /*0250*/  ISETP.GT.U32.AND.EX P0, PT, R4, RZ, PT, P0 ;  /* 0x000000ff0400720c */ /* 0x002fda0003f04100 */
[----:B------:R0:W2:Y:S04]  /*0260*/  @!P0 LDG.E R8, desc[UR4][R12.64] ;  /* 0x000000040c088981 */ /* 0x0000a8000c1e1900 */
[----:B------:R1:W2:Y:S01]  /*0270*/  @!P0 LDG.E R9, desc[UR4][R6.64] ;  /* 0x0000000406098981 */ /* 0x0002a2000c1e1900 */
[----:B------:R-:W-:Y:S01]  /*0280*/  @!P0 IADD3 R5, P1, PT, R5, -0x1, RZ ;  /* 0xffffffff05058810 */ /* 0x000fe20007f3e0ff */
[----:B------:R-:W-:Y:S02]  /*0290*/  USHF.L.U32 UR6, UR8, 0x2, URZ ;  /* 0x0000000208067899 */ /* 0x000fe400080006ff */
[----:B------:R-:W-:Y:S01]  /*02a0*/  USHF.L.U64.HI UR7, UR8, 0x2, UR9 ;  /* 0x0000000208077899 */ /* 0x000fe20008010209 */
[----:B------:R-:W-:Y:S02]  /*02b0*/  @!P0 IADD3.X R4, PT, PT, R4, -0x1, RZ, P1, !PT ;  /* 0xffffffff04048810 */ /* 0x000fe40000ffe4ff */
[----:B------:R-:W-:-:S02]  /*02c0*/  ISETP.GT.U32.AND P1, PT, R5, 0x3, PT ;  /* 0x000000030500780c */ /* 0x000fc40003f24070 */
[----:B0-----:R-:W-:Y:S02]  /*02d0*/  @!P0 IADD3 R12, P3, PT, R12, UR6, RZ ;  /* 0x000000060c0c8c10 */ /* 0x001fe4000ff7e0ff */
[----:B------:R-:W-:Y:S02]  /*02e0*/  ISETP.GT.AND.EX P1, PT, R4, RZ, PT, P1 ;  /* 0x000000ff0400720c */ /* 0x000fe40003f24310 */
[----:B-1----:R-:W-:Y:S02]  /*02f0*/  @!P0 IADD3 R6, P2, PT, R6, 0x4, RZ ;  /* 0x0000000406068810 */ /* 0x002fe40007f5e0ff */
[----:B------:R-:W-:-:S03]  /*0300*/  @!P0 IADD3.X R13, PT, PT, R13, UR7, RZ, P3, !PT ;  /* 0x000000070d0d8c10 */ /* 0x000fc60009ffe4ff */
[----:B------:R-:W-:Y:S02]  /*0310*/  @!P0 IMAD.X R7, RZ, RZ, R7, P2 ;  /* 0x000000ffff078224 */ /* 0x000fe400010e0607 */
[----:B--2---:R-:W-:-:S04]  /*0320*/  @!P0 IMAD R3, R8, R9, R3 ;  /* 0x0000000908038224 */ /* 0x004fc800078e0203 */
[----:B------:R-:W-:Y:S05]  /*0330*/  @!P1 BRA `(.L_x_1) ;  /* 0x0000000000809947 */ /* 0x000fea0003800000 */
[----:B------:R-:W-:-:S13]  /*0340*/  PLOP3.LUT P0, PT, PT, PT, PT, 0x8, 0x80 ;  /* 0x000000000080781c */ /* 0x000fda0003f0e170 */
.L_x_2:
[----:B------:R-:W-:Y:S01]  /*0350*/  IMAD.MOV.U32 R14, RZ, RZ, R12 ;  /* 0x000000ffff0e7224 */ /* 0x000fe200078e000c */
[----:B------:R-:W-:Y:S01]  /*0360*/  IADD3 R8, P1, PT, R12, UR6, RZ ;  /* 0x000000060c087c10 */ /* 0x000fe2000ff3e0ff */
[----:B------:R-:W-:-:S03]  /*0370*/  IMAD.MOV.U32 R15, RZ, RZ, R13 ;  /* 0x000000ffff0f7224 */ /* 0x000fc600078e000d */
[----:B------:R-:W-:Y:S02]  /*0380*/  IADD3.X R9, PT, PT, R13, UR7, RZ, P1, !PT ;  /* 0x000000070d097c10 */ /* 0x000fe40008ffe4ff */
[----:B------:R0:W2:Y:S01]  /*0390*/  LDG.E R16, desc[UR4][R14.64] ;  /* 0x000000040e107981 */ /* 0x0000a2000c1e1900 */
[----:B------:R-:W-:Y:S01]  /*03a0*/  IADD3 R12, P1, PT, R8, UR6, RZ ;  /* 0x00000006080c7c10 */ /* 0x000fe2000ff3e0ff */
[----:B0-----:R-:W-:Y:S02]  /*03b0*/  IMAD.MOV.U32 R14, RZ, RZ, R6 ;  /* 0x000000ffff0e7224 */ /* 0x001fe400078e0006 */
[----:B------:R-:W-:Y:S01]  /*03c0*/  IMAD.MOV.U32 R15, RZ, RZ, R7 ;  /* 0x000000ffff0f7224 */ /* 0x000fe200078e0007 */
[----:B------:R-:W-:-:S04]  /*03d0*/  IADD3.X R13, PT, PT, R9, UR7, RZ, P1, !PT ;  /* 0x00000007090d7c10 */ /* 0x000fc80008ffe4ff */
[----:B------:R-:W2:Y:S01]  /*03e0*/  LDG.E R6, desc[UR4][R14.64] ;  /* 0x000000040e067981 */ /* 0x000ea2000c1e1900 */
[----:B------:R-:W-:-:S03]  /*03f0*/  IADD3 R10, P1, PT, R12, UR6, RZ ;  /* 0x000000060c0a7c10 */ /* 0x000fc6000ff3e0ff */
[----:B------:R-:W3:Y:S01]  /*0400*/  LDG.E R9, desc[UR4][R8.64] ;  /* 0x0000000408097981 */ /* 0x000ee2000c1e1900 */
[----:B------:R-:W-:-:S03]  /*0410*/  IADD3.X R11, PT, PT, R13, UR7, RZ, P1, !PT ;  /* 0x000000070d0b7c10 */ /* 0x000fc60008ffe4ff */
[----:B------:R-:W3:Y:S04]  /*0420*/  LDG.E R7, desc[UR4][R14.64+0x4] ;  /* 0x000004040e077981 */ /* 0x000ee8000c1e1900 */
[----:B------:R0:W4:Y:S04]  /*0430*/  LDG.E R18, desc[UR4][R12.64] ;  /* 0x000000040c127981 */ /* 0x000128000c1e1900 */
[----:B------:R-:W4:Y:S04]  /*0440*/  LDG.E R17, desc[UR4][R14.64+0x8] ;  /* 0x000008040e117981 */ /* 0x000f28000c1e1900 */
[----:B------:R-:W5:Y:S04]  /*0450*/  LDG.E R20, desc[UR4][R10.64] ;  /* 0x000000040a147981 */ /* 0x000f68000c1e1900 */
[----:B------:R-:W5:Y:S01]  /*0460*/  LDG.E R19, desc[UR4][R14.64+0xc] ;  /* 0x00000c040e137981 */ /* 0x000f62000c1e1900 */
[----:B------:R-:W-:-:S04]  /*0470*/  IADD3 R5, P1, PT, R5, -0x4, RZ ;  /* 0xfffffffc05057810 */ /* 0x000fc80007f3e0ff */
[----:B------:R-:W-:Y:S02]  /*0480*/  IADD3.X R4, PT, PT, R4, -0x1, RZ, P1, !PT ;  /* 0xffffffff04047810 */ /* 0x000fe40000ffe4ff */
[----:B------:R-:W-:-:S04]  /*0490*/  ISETP.GT.U32.AND P1, PT, R5, 0x3, PT ;  /* 0x000000030500780c */ /* 0x000fc80003f24070 */
[----:B------:R-:W-:Y:S02]  /*04a0*/  ISETP.GT.AND.EX P1, PT, R4, RZ, PT, P1 ;  /* 0x000000ff0400720c */ /* 0x000fe40003f24310 */
[----:B0-----:R-:W-:-:S04]  /*04b0*/  IADD3 R12, P3, PT, R10, UR6, RZ ;  /* 0x000000060a0c7c10 */ /* 0x001fc8000ff7e0ff */
[----:B------:R-:W-:Y:S01]  /*04c0*/  IADD3.X R13, PT, PT, R11, UR7, RZ, P3, !PT ;  /* 0x000000070b0d7c10 */ /* 0x000fe20009ffe4ff */
[----:B--2---:R-:W-:-:S04]  /*04d0*/  IMAD R6, R16, R6, R3 ;  /* 0x0000000610067224 */ /* 0x004fc800078e0203 */
[----:B---3--:R-:W-:Y:S01]  /*04e0*/  IMAD R7, R9, R7, R6 ;  /* 0x0000000709077224 */ /* 0x008fe200078e0206 */
[----:B------:R-:W-:-:S03]  /*04f0*/  IADD3 R6, P2, PT, R14, 0x10, RZ ;  /* 0x000000100e067810 */ /* 0x000fc60007f5e0ff */
[----:B----4-:R-:W-:Y:S02]  /*0500*/  IMAD R17, R18, R17, R7 ;  /* 0x0000001112117224 */ /* 0x010fe400078e0207 */
[----:B------:R-:W-:Y:S02]  /*0510*/  IMAD.X R7, RZ, RZ, R15, P2 ;  /* 0x000000ffff077224 */ /* 0x000fe400010e060f */
[----:B-----5:R-:W-:Y:S01]  /*0520*/  IMAD R3, R20, R19, R17 ;  /* 0x0000001314037224 */ /* 0x020fe200078e0211 */
[----:B------:R-:W-:Y:S06]  /*0530*/  @P1 BRA `(.L_x_2) ;  /* 0xfffffffc00841947 */ /* 0x000fec000383ffff */
.L_x_1:
[----:B------:R-:W-:-:S04]  /*0540*/  ISETP.GT.U32.AND P1, PT, R5, 0x1, PT ;  /* 0x000000010500780c */ /* 0x000fc80003f24070 */
[----:B------:R-:W-:-:S13]  /*0550*/  ISETP.GT.AND.EX P1, PT, R4, RZ, PT, P1 ;  /* 0x000000ff0400720c */ /* 0x000fda0003f24310 */
[----:B------:R-:W-:Y:S05]  /*0560*/  @!P1 BRA `(.L_x_3) ;  /* 0x0000000000449947 */ /* 0x000fea0003800000 */
[----:B------:R-:W-:Y:S01]  /*0570*/  IMAD.MOV.U32 R10, RZ, RZ, R6 ;  /* 0x000000ffff0a7224 */ /* 0x000fe200078e0006 */
[----:B------:R-:W-:Y:S01]  /*0580*/  IADD3 R8, P0, PT, R12, UR6, RZ ;  /* 0x000000060c087c10 */ /* 0x000fe2000ff1e0ff */
[----:B------:R-:W-:Y:S01]  /*0590*/  IMAD.MOV.U32 R11, RZ, RZ, R7 ;  /* 0x000000ffff0b7224 */ /* 0x000fe200078e0007 */
[----:B------:R-:W2:Y:S02]  /*05a0*/  LDG.E R12, desc[UR4][R12.64] ;  /* 0x000000040c0c7981 */ /* 0x000ea4000c1e1900 */
[----:B------:R-:W-:Y:S02]  /*05b0*/  IADD3.X R9, PT, PT, R13, UR7, RZ, P0, !PT ;  /* 0x000000070d097c10 */ /* 0x000fe400087fe4ff */
[----:B------:R-:W2:Y:S04]  /*05c0*/  LDG.E R14, desc[UR4][R10.64] ;  /* 0x000000040a0e7981 */ /* 0x000ea8000c1e1900 */
[----:B------:R-:W3:Y:S04]  /*05d0*/  LDG.E R15, desc[UR4][R10.64+0x4] ;  /* 0x000004040a0f7981 */ /* 0x000ee8000c1e1900 */
[----:B------:R-:W3:Y:S01]  /*05e0*/  LDG.E R16, desc[UR4][R8.64] ;  /* 0x0000000408107981 */ /* 0x000ee2000c1e1900 */
[----:B------:R-:W-:-:S02]  /*05f0*/  IADD3 R6, P2, PT, R6, 0x8, RZ ;  /* 0x0000000806067810 */ /* 0x000fc40007f5e0ff */
[----:B------:R-:W-:Y:S02]  /*0600*/  IADD3 R5, P1, PT, R5, -0x2, RZ ;  /* 0xfffffffe05057810 */ /* 0x000fe40007f3e0ff */
[----:B------:R-:W-:Y:S01]  /*0610*/  PLOP3.LUT P0, PT, PT, PT, PT, 0x8, 0x80 ;  /* 0x000000000080781c */ /* 0x000fe20003f0e170 */
[----:B------:R-:W-:Y:S01]  /*0620*/  IMAD.X R7, RZ, RZ, R7, P2 ;  /* 0x000000ffff077224 */ /* 0x000fe200010e0607 */
[----:B------:R-:W-:Y:S01]  /*0630*/  IADD3.X R4, PT, PT, R4, -0x1, RZ, P1, !PT ;  /* 0xffffffff04047810 */ /* 0x000fe20000ffe4ff */
[----:B--2---:R-:W-:Y:S01]  /*0640*/  IMAD R3, R12, R14, R3 ;  /* 0x0000000e0c037224 */ /* 0x004fe200078e0203 */
[----:B------:R-:W-:-:S04]  /*0650*/  IADD3 R12, P3, PT, R8, UR6, RZ ;  /* 0x00000006080c7c10 */ /* 0x000fc8000ff7e0ff */
[----:B------:R-:W-:Y:S01]  /*0660*/  IADD3.X R13, PT, PT, R9, UR7, RZ, P3, !PT ;  /* 0x00000007090d7c10 */ /* 0x000fe20009ffe4ff */
[----:B---3--:R-:W-:-:S08]  /*0670*/  IMAD R3, R16, R15, R3 ;  /* 0x0000000f10037224 */ /* 0x008fd000078e0203 */
.L_x_3:
[----:B------:R-:W-:-:S04]  /*0680*/  ISETP.NE.U32.AND P1, PT, R5, RZ, PT ;  /* 0x000000ff0500720c */ /* 0x000fc80003f25070 */
[----:B------:R-:W-:-:S13]  /*0690*/  ISETP.NE.U32.OR.EX P0, PT, R4, RZ, P0, P1 ;  /* 0x000000ff0400720c */ /* 0x000fda0000705510 */
[----:B------:R-:W-:Y:S05]  /*06a0*/  @!P0 BRA `(.L_x_0) ;  /* 0x0000000000388947 */ /* 0x000fea0003800000 */
.L_x_4:
[----:B------:R-:W-:Y:S01]  /*06b0*/  IMAD.MOV.U32 R8, RZ, RZ, R12 ;  /* 0x000000ffff087224 */ /* 0x000fe200078e000c */
[----:B------:R0:W2:Y:S01]  /*06c0*/  LDG.E R10, desc[UR4][R6.64] ;  /* 0x00000004060a7981 */ /* 0x0000a2000c1e1900 */
[----:B------:R-:W-:-:S05]  /*06d0*/  IMAD.MOV.U32 R9, RZ, RZ, R13 ;  /* 0x000000ffff097224 */ /* 0x000fca00078e000d */
[----:B------:R-:W2:Y:S01]  /*06e0*/  LDG.E R8, desc[UR4][R8.64] ;  /* 0x0000000408087981 */ /* 0x000ea2000c1e1900 */
[----:B------:R-:W-:-:S04]  /*06f0*/  IADD3 R5, P0, PT, R5, -0x1, RZ ;  /* 0xffffffff05057810 */ /* 0x000fc80007f1e0ff */
[----:B------:R-:W-:Y:S02]  /*0700*/  IADD3.X R4, PT, PT, R4, -0x1, RZ, P0, !PT ;  /* 0xffffffff04047810 */ /* 0x000fe400007fe4ff */
[----:B------:R-:W-:-:S04]  /*0710*/  ISETP.NE.U32.AND P0, PT, R5, RZ, PT ;  /* 0x000000ff0500720c */ /* 0x000fc80003f05070 */
[----:B------:R-:W-:Y:S02]  /*0720*/  ISETP.NE.U32.AND.EX P0, PT, R4, RZ, PT, P0 ;  /* 0x000000ff0400720c */ /* 0x000fe40003f05100 */
[----:B------:R-:W-:Y:S02]  /*0730*/  IADD3 R12, P2, PT, R12, UR6, RZ ;  /* 0x000000060c0c7c10 */ /* 0x000fe4000ff5e0ff */
[----:B0-----:R-:W-:Y:S02]  /*0740*/  IADD3 R6, P1, PT, R6, 0x4, RZ ;  /* 0x0000000406067810 */ /* 0x001fe40007f3e0ff */
[----:B------:R-:W-:-:S03]  /*0750*/  IADD3.X R13, PT, PT, R13, UR7, RZ, P2, !PT ;  /* 0x000000070d0d7c10 */ /* 0x000fc600097fe4ff */
[----:B------:R-:W-:Y:S02]  /*0760*/  IMAD.X R7, RZ, RZ, R7, P1 ;  /* 0x000000ffff077224 */ /* 0x000fe400008e0607 */
[----:B--2---:R-:W-:Y:S02]  /*0770*/  IMAD R3, R8, R10, R3 ;  /* 0x0000000a08037224 */ /* 0x004fe400078e0203 */
[----:B------:R-:W-:Y:S05]  /*0780*/  @P0 BRA `(.L_x_4) ;  /* 0xfffffffc00c80947 */ /* 0x000fea000383ffff */
.L_x_0:
[----:B------:R-:W0:Y:S01]  /*0790*/  LDCU.64 UR6, c[0x0][0x390] ;  /* 0x00007200ff0677ac */ /* 0x000e220008000a00 */
[----:B-1----:R-:W-:-:S04]  /*07a0*/  IMAD.WIDE.U32 R4, R2, UR8, RZ ;  /* 0x0000000802047c25 */ /* 0x002fc8000f8e00ff */
[----:B------:R-:W-:Y:S01]  /*07b0*/  IMAD R7, R2, UR9, R5 ;  /* 0x0000000902077c24 */ /* 0x000fe2000f8e0205 */
[----:B0-----:R-:W-:-:S04]  /*07c0*/  LEA R5, P0, R4, UR6, 0x2 ;  /* 0x0000000604057c11 */ /* 0x001fc8000f8010ff */
[----:B------:R-:W-:Y:S02]  /*07d0*/  LEA.HI.X R2, R4, UR7, R7, 0x2, P0 ;  /* 0x0000000704027c11 */ /* 0x000fe400080f1407 */
[----:B------:R-:W-:-:S05]  /*07e0*/  IADD3 R4, P0, PT, R0, R5, RZ ;  /* 0x0000000500047210 */ /* 0x000fca0007f1e0ff */
[----:B------:R-:W-:-:S05]  /*07f0*/  IMAD.X R5, RZ, RZ, R2, P0 ;  /* 0x000000ffff057224 */ /* 0x000fca00000e0602 */
[----:B------:R-:W-:Y:S01]  /*0800*/  STG.E desc[UR4][R4.64], R3 ;  /* 0x0000000304007986 */ /* 0x000fe2000c101904 */
[----:B------:R-:W-:Y:S05]  /*0810*/  EXIT ;  /* 0x000000000000794d */ /* 0x000fea0003800000 */
.L_x_5:
[----:B------:R-:W-:-:S00]  /*0820*/  BRA `(.L_x_5) ;  /* 0xfffffffc00fc7947 */ /* 0x000fc0000383ffff */
[----:B------:R-:W-:-:S00]  /*0830*/  NOP ;  /* 0x0000000000007918 */ /* 0x000fc00000000000 */
        /* <DEDUP_REMOVED lines=12> */
.L_x_9:


//--------------------- .text.vector_add_loop_kernel --------------------------
	.section	.text.vector_add_loop_kernel,"ax",@progbits
	.align	128
        .global         vector_add_loop_kernel
        .type           vector_add_loop_kernel,@function
        .size           vector_add_loop_kernel,(.L_x_10 - vector_add_loop_kernel)
        .other          vector_add_loop_kernel,@"STO_CUDA_ENTRY STV_DEFAULT"
vector_add_loop_kernel:
.text.vector_add_loop_kernel:
[----:B------:R-:W-:Y:S01]  /*0000*/  LDC R1, c[0x0][0x37c] ;  /* 0x0000df00ff017b82 */ /* 0x000fe20000000800 */
[----:B------:R-:W0:Y:S01]  /*0010*/  S2R R2, SR_CTAID.X ;  /* 0x0000000000027919 */ /* 0x000e220000002500 */
[----:B------:R-:W0:Y:S01]  /*0020*/  LDCU UR4, c[0x0][0x360] ;  /* 0x00006c00ff0477ac */ /* 0x000e220008000800 */
[----:B------:R-:W0:Y:S01]  /*0030*/  S2R R3, SR_TID.X ;  /* 0x0000000000037919 */ /* 0x000e220000002100 */
[----:B------:R-:W1:Y:S01]  /*0040*/  LDCU.64 UR6, c[0x0][0x398] ;  /* 0x00007300ff0677ac */ /* 0x000e620008000a00 */
[----:B------:R-:W2:Y:S03]  /*0050*/  LDCU UR5, c[0x0][0x368] ;  /* 0x00006d00ff0577ac */ /* 0x000ea60008000800 */
[----:B------:R-:W3:Y:S01]  /*0060*/  LDC R0, c[0x0][0x364] ;  /* 0x0000d900ff007b82 */ /* 0x000ee20000000800 */
[----:B------:R-:W4:Y:S01]  /*0070*/  LDCU.64 UR8, c[0x0][0x390] ;  /* 0x00007200ff0877ac */ /* 0x000f220008000a00 */
[----:B------:R-:W0:Y:S02]  /*0080*/  LDCU.128 UR12, c[0x0][0x380] ;  /* 0x00007000ff0c77ac */ /* 0x000e240008000c00 */
[----:B0-----:R-:W-:Y:S01]  /*0090*/  IMAD R2, R2, UR4, R3 ;  /* 0x0000000402027c24 */ /* 0x001fe2000f8e0203 */
[----:B--2---:R-:W-:-:S04]  /*00a0*/  UIMAD UR4, UR4, UR5, URZ ;  /* 0x00000005040472a4 */ /* 0x004fc8000f8e02ff */
[----:B-1----:R-:W-:Y:S02]  /*00b0*/  ISETP.GE.U32.AND P0, PT, R2, UR6, PT ;  /* 0x0000000602007c0c */ /* 0x002fe4000bf06070 */
[----:B---3--:R-:W-:Y:S02]  /*00c0*/  IMAD R0, R0, UR4, RZ ;  /* 0x0000000400007c24 */ /* 0x008fe4000f8e02ff */
[----:B------:R-:W-:-:S13]  /*00d0*/  ISETP.GE.U32.AND.EX P0, PT, RZ, UR7, PT, P0 ;  /* 0x00000007ff007c0c */ /* 0x000fda000bf06100 */
[----:B----4-:R-:W-:Y:S05]  /*00e0*/  @P0 EXIT ;  /* 0x000000000000094d */ /* 0x010fea0003800000 */
[----:B------:R-:W0:Y:S01]  /*00f0*/  LDC.64 R14, c[0x0][0x358] ;  /* 0x0000d600ff0e7b82 */ /* 0x000e220000000a00 */
[----:B------:R-:W-:Y:S02]  /*0100*/  IMAD.SHL.U32 R9, R2, 0x4, RZ ;  /* 0x0000000402097824 */ /* 0x000fe400078e00ff */
[----:B------:R-:W-:-:S07]  /*0110*/  IMAD.MOV.U32 R11, RZ, RZ, R2 ;  /* 0x000000ffff0b7224 */ /* 0x000fce00078e0002 */
.L_x_6:
[C---:B0-----:R-:W-:Y:S02]  /*0120*/  R2UR UR4, R14.reuse ;  /* 0x000000000e0472ca */ /* 0x041fe400000e0000 */
[C---:B------:R-:W-:Y:S02]  /*0130*/  R2UR UR5, R15.reuse ;  /* 0x000000000f0572ca */ /* 0x040fe400000e0000 */
[----:B------:R-:W-:Y:S02]  /*0140*/  R2UR UR10, R14 ;  /* 0x000000000e0a72ca */ /* 0x000fe400000e0000 */
[----:B------:R-:W-:Y:S02]  /*0150*/  R2UR UR11, R15 ;  /* 0x000000000f0b72ca */ /* 0x000fe400000e0000 */
[C---:B------:R-:W-:Y:S02]  /*0160*/  IADD3 R4, P1, PT, R9.reuse, UR12, RZ ;  /* 0x0000000c09047c10 */ /* 0x040fe4000ff3e0ff */
[----:B------:R-:W-:-:S03]  /*0170*/  IADD3 R2, P0, PT, R9, UR14, RZ ;  /* 0x0000000e09027c10 */ /* 0x000fc6000ff1e0ff */
[----:B------:R-:W-:Y:S02]  /*0180*/  IMAD.X R5, RZ, RZ, UR13, P1 ;  /* 0x0000000dff057e24 */ /* 0x000fe400088e06ff */
[----:B------:R-:W-:-:S04]  /*0190*/  IMAD.X R3, RZ, RZ, UR15, P0 ;  /* 0x0000000fff037e24 */ /* 0x000fc800080e06ff */
[----:B------:R-:W2:Y:S04]  /*01a0*/  LDG.E R5, desc[UR10][R4.64] ;  /* 0x0000000a04057981 */ /* 0x000ea8000c1e1900 */
[----:B------:R-:W2:Y:S01]  /*01b0*/  LDG.E R2, desc[UR4][R2.64] ;  /* 0x0000000402027981 */ /* 0x000ea2000c1e1900 */
[----:B-1----:R-:W-:Y:S01]  /*01c0*/  IADD3 R6, P0, PT, R9, UR8, RZ ;  /* 0x0000000809067c10 */ /* 0x002fe2000ff1e0ff */
[----:B------:R-:W-:-:S04]  /*01d0*/  IMAD.IADD R11, R0, 0x1, R11 ;  /* 0x00000001000b7824 */ /* 0x000fc800078e020b */
[----:B------:R-:W-:Y:S01]  /*01e0*/  IMAD.X R7, RZ, RZ, UR9, P0 ;  /* 0x00000009ff077e24 */ /* 0x000fe200080e06ff */
[----:B------:R-:W-:-:S04]  /*01f0*/  ISETP.GE.U32.AND P0, PT, R11, UR6, PT ;  /* 0x000000060b007c0c */ /* 0x000fc8000bf06070 */
[----:B------:R-:W-:Y:S01]  /*0200*/  ISETP.GE.U32.AND.EX P0, PT, RZ, UR7, PT, P0 ;  /* 0x00000007ff007c0c */ /* 0x000fe2000bf06100 */
[----:B------:R-:W-:Y:S02]  /*0210*/  IMAD R9, R0, 0x4, R9 ;  /* 0x0000000400097824 */ /* 0x000fe400078e0209 */
[----:B--2---:R-:W-:-:S05]  /*0220*/  IMAD.IADD R13, R2, 0x1, R5 ;  /* 0x00000001020d7824 */ /* 0x004fca00078e0205 */
[----:B------:R1:W-:Y:S05]  /*0230*/  STG.E desc[UR4][R6.64], R13 ;  /* 0x0000000d06007986 */ /* 0x0003ea000c101904 */
[----:B------:R-:W-:Y:S05]  /*0240*/  @!P0 BRA `(.L_x_6) ;  /* 0xfffffffc00b48947 */ /* 0x000fea000383ffff */
[----:B------:R-:W-:Y:S05]  /*0250*/  EXIT ;  /* 0x000000000000794d */ /* 0x000fea0003800000 */
.L_x_7:
        /* <DEDUP_REMOVED lines=10> */
.L_x_10:


//--------------------- .text.vector_add_kernel   --------------------------
	.section	.text.vector_add_kernel,"ax",@progbits
	.align	128
        .global         vector_add_kernel
        .type           vector_add_kernel,@function
        .size           vector_add_kernel,(.L_x_11 - vector_add_kernel)
        .other          vector_add_kernel,@"STO_CUDA_ENTRY STV_DEFAULT"
vector_add_kernel:
.text.vector_add_kernel:
[----:B------:R-:W-:Y:S01]  /*0000*/  LDC R1, c[0x0][0x37c] ;  /* 0x0000df00ff017b82 */ /* 0x000fe20000000800 */
        /* <DEDUP_REMOVED lines=8> */
[----:B------:R-:W0:Y:S01]  /*0090*/  LDCU.128 UR8, c[0x0][0x380] ;  /* 0x00007000ff0877ac */ /* 0x000e220008000c00 */
[----:B------:R-:W-:Y:S01]  /*00a0*/  IMAD.SHL.U32 R0, R0, 0x4, RZ ;  /* 0x0000000400007824 */ /* 0x000fe200078e00ff */
[----:B------:R-:W1:Y:S01]  /*00b0*/  LDCU.64 UR4, c[0x0][0x358] ;  /* 0x00006b00ff0477ac */ /* 0x000e620008000a00 */
[----:B------:R-:W2:Y:S03]  /*00c0*/  LDCU.64 UR6, c[0x0][0x390] ;  /* 0x00007200ff0677ac */ /* 0x000ea60008000a00 */
[C---:B0-----:R-:W-:Y:S02]  /*00d0*/  IADD3 R2, P0, PT, R0.reuse, UR10, RZ ;  /* 0x0000000a00027c10 */ /* 0x041fe4000ff1e0ff */
[----:B------:R-:W-:-:S03]  /*00e0*/  IADD3 R4, P1, PT, R0, UR8, RZ ;  /* 0x0000000800047c10 */ /* 0x000fc6000ff3e0ff */
[----:B------:R-:W-:Y:S01]  /*00f0*/  IMAD.X R3, RZ, RZ, UR11, P0 ;  /* 0x0000000bff037e24 */ /* 0x000fe200080e06ff */
[----:B------:R-:W-:-:S04]  /*0100*/  IADD3.X R5, PT, PT, RZ, UR9, RZ, P1, !PT ;  /* 0x00000009ff057c10 */ /* 0x000fc80008ffe4ff */
[----:B-1----:R-:W3:Y:S04]  /*0110*/  LDG.E R2, desc[UR4][R2.64] ;  /* 0x0000000402027981 */ /* 0x002ee8000c1e1900 */
[----:B------:R-:W3:Y:S01]  /*0120*/  LDG.E R5, desc[UR4][R4.64] ;  /* 0x0000000404057981 */ /* 0x000ee2000c1e1900 */
[----:B--2---:R-:W-:-:S05]  /*0130*/  IADD3 R6, P0, PT, R0, UR6, RZ ;  /* 0x0000000600067c10 */ /* 0x004fca000ff1e0ff */
[----:B------:R-:W-:Y:S01]  /*0140*/  IMAD.X R7, RZ, RZ, UR7, P0 ;  /* 0x00000007ff077e24 */ /* 0x000fe200080e06ff */
[----:B---3--:R-:W-:-:S05]  /*0150*/  IADD3 R9, PT, PT, R2, R5, RZ ;  /* 0x0000000502097210 */ /* 0x008fca0007ffe0ff */
[----:B------:R-:W-:Y:S01]  /*0160*/  STG.E desc[UR4][R6.64], R9 ;  /* 0x0000000906007986 */ /* 0x000fe2000c101904 */
[----:B------:R-:W-:Y:S05]  /*0170*/  EXIT ;  /* 0x000000000000794d */ /* 0x000fea0003800000 */
.L_x_8:
        /* <DEDUP_REMOVED lines=16> */
.L_x_11:


//--------------------- .nv.shared.reserved.0     --------------------------
	.section	.nv.shared.reserved.0,"aw",@nobits
	.weak		__nv_reservedSMEM_offset_0_alias
	.size		__nv_reservedSMEM_offset_0_alias, 0, 64
	.other		__nv_reservedSMEM_offset_0_alias,@"STO_CUDA_RESERVED_SHARED STV_DEFAULT"
__nv_reservedSMEM_offset_0_alias:
	.zero		0
	.zero		64


//--------------------- .nv.constant0.matrix_mul_kernel --------------------------
	.section	.nv.constant0.matrix_mul_kernel,"a",@progbits
	.sectionflags	@""
	.align	4
.nv.constant0.matrix_mul_kernel:
	.zero		944


//--------------------- .nv.constant0.vector_add_loop_kernel --------------------------
	.section	.nv.constant0.vector_add_loop_kernel,"a",@progbits
	.sectionflags	@""
	.align	4
.nv.constant0.vector_add_loop_kernel:
	.zero		928


//--------------------- .nv.constant0.vector_add_kernel --------------------------
	.section	.nv.constant0.vector_add_kernel,"a",@progbits
	.sectionflags	@""
	.align	4
.nv.constant0.vector_add_kernel:
	.zero		928


//--------------------- SYMBOLS --------------------------

	.type		.nv.reservedSmem.offset0,@object
	.size		.nv.reservedSmem.offset0,0x4
